//
// Generated by NVIDIA NVVM Compiler
//
// Compiler Build ID: CL-36424714
// Cuda compilation tools, release 13.0, V13.0.88
// Based on NVVM 20.0.0
//

.version 9.0
.target sm_100
.address_size 64

	// .globl	_Z11add_vectorsPiS_S_
// _ZZ11mul_vectorsPiS_S_E5cache has been demoted

.visible .entry _Z11add_vectorsPiS_S_(
	.param .u64 .ptr .align 1 _Z11add_vectorsPiS_S__param_0,
	.param .u64 .ptr .align 1 _Z11add_vectorsPiS_S__param_1,
	.param .u64 .ptr .align 1 _Z11add_vectorsPiS_S__param_2
)
{
	.reg .b32 	%r<8>;
	.reg .b64 	%rd<11>;

	ld.param.u64 	%rd1, [_Z11add_vectorsPiS_S__param_0];
	ld.param.u64 	%rd2, [_Z11add_vectorsPiS_S__param_1];
	ld.param.u64 	%rd3, [_Z11add_vectorsPiS_S__param_2];
	cvta.to.global.u64 	%rd4, %rd3;
	cvta.to.global.u64 	%rd5, %rd2;
	cvta.to.global.u64 	%rd6, %rd1;
	mov.u32 	%r1, %tid.x;
	mov.u32 	%r2, %ntid.x;
	mov.u32 	%r3, %ctaid.x;
	mad.lo.s32 	%r4, %r2, %r3, %r1;
	mul.wide.s32 	%rd7, %r4, 4;
	add.s64 	%rd8, %rd6, %rd7;
	ld.global.u32 	%r5, [%rd8];
	add.s64 	%rd9, %rd5, %rd7;
	ld.global.u32 	%r6, [%rd9];
	add.s32 	%r7, %r6, %r5;
	add.s64 	%rd10, %rd4, %rd7;
	st.global.u32 	[%rd10], %r7;
	ret;

}
	// .globl	_Z11mul_vectorsPiS_S_
.visible .entry _Z11mul_vectorsPiS_S_(
	.param .u64 .ptr .align 1 _Z11mul_vectorsPiS_S__param_0,
	.param .u64 .ptr .align 1 _Z11mul_vectorsPiS_S__param_1,
	.param .u64 .ptr .align 1 _Z11mul_vectorsPiS_S__param_2
)
{
	.reg .pred 	%p<7>;
	.reg .b32 	%r<25>;
	.reg .b32 	%f<9>;
	.reg .b64 	%rd<12>;
	// demoted variable
	.shared .align 4 .b8 _ZZ11mul_vectorsPiS_S_E5cache[1024];
	ld.param.u64 	%rd3, [_Z11mul_vectorsPiS_S__param_0];
	ld.param.u64 	%rd4, [_Z11mul_vectorsPiS_S__param_1];
	ld.param.u64 	%rd5, [_Z11mul_vectorsPiS_S__param_2];
	mov.u32 	%r1, %tid.x;
	mov.u32 	%r2, %ctaid.x;
	mov.u32 	%r24, %ntid.x;
	mad.lo.s32 	%r23, %r2, %r24, %r1;
	setp.gt.s32 	%p1, %r23, 802815;
	mov.f32 	%f8, 0f00000000;
	@%p1 bra 	$L__BB1_4;
	mov.u32 	%r14, %nctaid.x;
	mul.lo.s32 	%r5, %r24, %r14;
	cvta.to.global.u64 	%rd1, %rd3;
	cvta.to.global.u64 	%rd2, %rd4;
	mov.b32 	%r22, 0;
$L__BB1_2:
	mul.wide.s32 	%rd6, %r23, 4;
	add.s64 	%rd7, %rd1, %rd6;
	ld.global.u32 	%r15, [%rd7];
	add.s64 	%rd8, %rd2, %rd6;
	ld.global.u32 	%r16, [%rd8];
	mad.lo.s32 	%r22, %r16, %r15, %r22;
	add.s32 	%r23, %r23, %r5;
	setp.lt.s32 	%p2, %r23, 802816;
	@%p2 bra 	$L__BB1_2;
	cvt.rn.f32.s32 	%f8, %r22;
$L__BB1_4:
	shl.b32 	%r17, %r1, 2;
	mov.u32 	%r18, _ZZ11mul_vectorsPiS_S_E5cache;
	add.s32 	%r10, %r18, %r17;
	st.shared.f32 	[%r10], %f8;
	bar.sync 	0;
	setp.lt.u32 	%p3, %r24, 2;
	@%p3 bra 	$L__BB1_8;
$L__BB1_5:
	shr.u32 	%r12, %r24, 1;
	setp.ge.u32 	%p4, %r1, %r12;
	@%p4 bra 	$L__BB1_7;
	shl.b32 	%r19, %r12, 2;
	add.s32 	%r20, %r10, %r19;
	ld.shared.f32 	%f4, [%r20];
	ld.shared.f32 	%f5, [%r10];
	add.f32 	%f6, %f4, %f5;
	st.shared.f32 	[%r10], %f6;
$L__BB1_7:
	bar.sync 	0;
	setp.gt.u32 	%p5, %r24, 3;
	mov.u32 	%r24, %r12;
	@%p5 bra 	$L__BB1_5;
$L__BB1_8:
	setp.ne.s32 	%p6, %r1, 0;
	@%p6 bra 	$L__BB1_10;
	ld.shared.f32 	%f7, [_ZZ11mul_vectorsPiS_S_E5cache];
	cvt.rzi.s32.f32 	%r21, %f7;
	cvta.to.global.u64 	%rd9, %rd5;
	mul.wide.u32 	%rd10, %r2, 4;
	add.s64 	%rd11, %rd9, %rd10;
	st.global.u32 	[%rd11], %r21;
$L__BB1_10:
	ret;

}


// ===== COMPILED SASS (sm_100) =====

	.target	sm_100

	.elftype	@"ET_EXEC"


//--------------------- .note.nv.tkinfo           --------------------------
	.section	.note.nv.tkinfo,"",@"SHT_NOTE"
	.sectionflags	@"SHF_NOTE_NV_TKINFO"
	.tkinfo
        /*0018*/ 	.word	0x00000002
        /*0030*/ 	.string	""
        /*0030*/ 	.string	"ptxas"
        /*0030*/ 	.string	"Cuda compilation tools, release 13.0, V13.0.88"
        /*0030*/ 	.string	"Build cuda_13.0.r13.0/compiler.36424714_0"
        /*0030*/ 	.string	"-arch sm_100 -m 64 "



//--------------------- .note.nv.cuinfo           --------------------------
	.section	.note.nv.cuinfo,"",@"SHT_NOTE"
	.sectionflags	@"SHF_NOTE_NV_CUINFO"
        /*0018*/ 	.short	0x0002
        /*001a*/ 	.short	0x0064
        /*001c*/ 	.short	0x0082
	.zero		2


//--------------------- .nv.info                  --------------------------
	.section	.nv.info,"",@"SHT_CUDA_INFO"
	.align	4


	//----- nvinfo : EIATTR_REGCOUNT
	.align		4
        /*0000*/ 	.byte	0x04, 0x2f
        /*0002*/ 	.short	(.L_1 - .L_0)
	.align		4
.L_0:
        /*0004*/ 	.word	index@(_Z11add_vectorsPiS_S_)
        /*0008*/ 	.word	0x0000000c


	//----- nvinfo : EIATTR_FRAME_SIZE
	.align		4
.L_1:
        /*000c*/ 	.byte	0x04, 0x11
        /*000e*/ 	.short	(.L_3 - .L_2)
	.align		4
.L_2:
        /*0010*/ 	.word	index@(_Z11add_vectorsPiS_S_)
        /*0014*/ 	.word	0x00000000


	//----- nvinfo : EIATTR_REGCOUNT
	.align		4
.L_3:
        /*0018*/ 	.byte	0x04, 0x2f
        /*001a*/ 	.short	(.L_5 - .L_4)
	.align		4
.L_4:
        /*001c*/ 	.word	index@(_Z11mul_vectorsPiS_S_)
        /*0020*/ 	.word	0x00000012


	//----- nvinfo : EIATTR_FRAME_SIZE
	.align		4
.L_5:
        /*0024*/ 	.byte	0x04, 0x11
        /*0026*/ 	.short	(.L_7 - .L_6)
	.align		4
.L_6:
        /*0028*/ 	.word	index@(_Z11mul_vectorsPiS_S_)
        /*002c*/ 	.word	0x00000000


	//----- nvinfo : EIATTR_MIN_STACK_SIZE
	.align		4
.L_7:
        /*0030*/ 	.byte	0x04, 0x12
        /*0032*/ 	.short	(.L_9 - .L_8)
	.align		4
.L_8:
        /*0034*/ 	.word	index@(_Z11mul_vectorsPiS_S_)
        /*0038*/ 	.word	0x00000000


	//----- nvinfo : EIATTR_MIN_STACK_SIZE
	.align		4
.L_9:
        /*003c*/ 	.byte	0x04, 0x12
        /*003e*/ 	.short	(.L_11 - .L_10)
	.align		4
.L_10:
        /*0040*/ 	.word	index@(_Z11add_vectorsPiS_S_)
        /*0044*/ 	.word	0x00000000
.L_11:


//--------------------- .nv.compat                --------------------------
	.section	.nv.compat,"",@"SHT_CUDA_COMPAT_INFO"
	.align	4
        /*0000*/ 	.byte	0x02, 0x09, 0x00, 0x00, 0x02, 0x02, 0x01, 0x00, 0x02, 0x05, 0x05, 0x00, 0x03, 0x07, 0x01, 0x01
        /*0010*/ 	.byte	0x02, 0x03, 0x00, 0x00, 0x02, 0x06, 0x01, 0x00, 0x04, 0x0b, 0x08, 0x00, 0x09, 0x00, 0x00, 0x00
        /*0020*/ 	.byte	0x00, 0x00, 0x00, 0x00


//--------------------- .nv.info._Z11mul_vectorsPiS_S_ --------------------------
	.section	.nv.info._Z11mul_vectorsPiS_S_,"",@"SHT_CUDA_INFO"
	.sectionflags	@""
	.align	4


	//----- nvinfo : EIATTR_CUDA_API_VERSION
	.align		4
        /*0000*/ 	.byte	0x04, 0x37
        /*0002*/ 	.short	(.L_13 - .L_12)
.L_12:
        /*0004*/ 	.word	0x00000082


	//----- nvinfo : EIATTR_KPARAM_INFO
	.align		4
.L_13:
        /*0008*/ 	.byte	0x04, 0x17
        /*000a*/ 	.short	(.L_15 - .L_14)
.L_14:
        /*000c*/ 	.word	0x00000000
        /*0010*/ 	.short	0x0002
        /*0012*/ 	.short	0x0010
        /*0014*/ 	.byte	0x00, 0xf5, 0x21, 0x00


	//----- nvinfo : EIATTR_KPARAM_INFO
	.align		4
.L_15:
        /*0018*/ 	.byte	0x04, 0x17
        /*001a*/ 	.short	(.L_17 - .L_16)
.L_16:
        /*001c*/ 	.word	0x00000000
        /*0020*/ 	.short	0x0001
        /*0022*/ 	.short	0x0008
        /*0024*/ 	.byte	0x00, 0xf5, 0x21, 0x00


	//----- nvinfo : EIATTR_KPARAM_INFO
	.align		4
.L_17:
        /*0028*/ 	.byte	0x04, 0x17
        /*002a*/ 	.short	(.L_19 - .L_18)
.L_18:
        /*002c*/ 	.word	0x00000000
        /*0030*/ 	.short	0x0000
        /*0032*/ 	.short	0x0000
        /*0034*/ 	.byte	0x00, 0xf5, 0x21, 0x00


	//----- nvinfo : EIATTR_SPARSE_MMA_MASK
	.align		4
.L_19:
        /*0038*/ 	.byte	0x03, 0x50
        /*003a*/ 	.short	0x0000


	//----- nvinfo : EIATTR_MAXREG_COUNT
	.align		4
        /*003c*/ 	.byte	0x03, 0x1b
        /*003e*/ 	.short	0x00ff


	//----- nvinfo : EIATTR_NUM_BARRIERS
	.align		4
        /*0040*/ 	.byte	0x02, 0x4c
        /*0042*/ 	.byte	0x01
	.zero		1


	//----- nvinfo : EIATTR_MERCURY_ISA_VERSION
	.align		4
        /*0044*/ 	.byte	0x03, 0x5f
        /*0046*/ 	.short	0x0101


	//----- nvinfo : EIATTR_VRC_CTA_INIT_COUNT
	.align		4
        /*0048*/ 	.byte	0x02, 0x4a
	.zero		1
	.zero		1


	//----- nvinfo : EIATTR_EXIT_INSTR_OFFSETS
	.align		4
        /*004c*/ 	.byte	0x04, 0x1c
        /*004e*/ 	.short	(.L_21 - .L_20)


	//   ....[0]....
.L_20:
        /*0050*/ 	.word	0x00000300


	//   ....[1]....
        /*0054*/ 	.word	0x00000390


	//----- nvinfo : EIATTR_CRS_STACK_SIZE
	.align		4
.L_21:
        /*0058*/ 	.byte	0x04, 0x1e
        /*005a*/ 	.short	(.L_23 - .L_22)
.L_22:
        /*005c*/ 	.word	0x00000000


	//----- nvinfo : EIATTR_CBANK_PARAM_SIZE
	.align		4
.L_23:
        /*0060*/ 	.byte	0x03, 0x19
        /*0062*/ 	.short	0x0018


	//----- nvinfo : EIATTR_PARAM_CBANK
	.align		4
        /*0064*/ 	.byte	0x04, 0x0a
        /*0066*/ 	.short	(.L_25 - .L_24)
	.align		4
.L_24:
        /*0068*/ 	.word	index@(.nv.constant0._Z11mul_vectorsPiS_S_)
        /*006c*/ 	.short	0x0380
        /*006e*/ 	.short	0x0018


	//----- nvinfo : EIATTR_SW_WAR
	.align		4
.L_25:
        /*0070*/ 	.byte	0x04, 0x36
        /*0072*/ 	.short	(.L_27 - .L_26)
.L_26:
        /*0074*/ 	.word	0x00000008
.L_27:


//--------------------- .nv.info._Z11add_vectorsPiS_S_ --------------------------
	.section	.nv.info._Z11add_vectorsPiS_S_,"",@"SHT_CUDA_INFO"
	.sectionflags	@""
	.align	4


	//----- nvinfo : EIATTR_CUDA_API_VERSION
	.align		4
        /*0000*/ 	.byte	0x04, 0x37
        /*0002*/ 	.short	(.L_29 - .L_28)
.L_28:
        /*0004*/ 	.word	0x00000082


	//----- nvinfo : EIATTR_KPARAM_INFO
	.align		4
.L_29:
        /*0008*/ 	.byte	0x04, 0x17
        /*000a*/ 	.short	(.L_31 - .L_30)
.L_30:
        /*000c*/ 	.word	0x00000000
        /*0010*/ 	.short	0x0002
        /*0012*/ 	.short	0x0010
        /*0014*/ 	.byte	0x00, 0xf5, 0x21, 0x00


	//----- nvinfo : EIATTR_KPARAM_INFO
	.align		4
.L_31:
        /*0018*/ 	.byte	0x04, 0x17
        /*001a*/ 	.short	(.L_33 - .L_32)
.L_32:
        /*001c*/ 	.word	0x00000000
        /*0020*/ 	.short	0x0001
        /*0022*/ 	.short	0x0008
        /*0024*/ 	.byte	0x00, 0xf5, 0x21, 0x00


	//----- nvinfo : EIATTR_KPARAM_INFO
	.align		4
.L_33:
        /*0028*/ 	.byte	0x04, 0x17
        /*002a*/ 	.short	(.L_35 - .L_34)
.L_34:
        /*002c*/ 	.word	0x00000000
        /*0030*/ 	.short	0x0000
        /*0032*/ 	.short	0x0000
        /*0034*/ 	.byte	0x00, 0xf5, 0x21, 0x00


	//----- nvinfo : EIATTR_SPARSE_MMA_MASK
	.align		4
.L_35:
        /*0038*/ 	.byte	0x03, 0x50
        /*003a*/ 	.short	0x0000


	//----- nvinfo : EIATTR_MAXREG_COUNT
	.align		4
        /*003c*/ 	.byte	0x03, 0x1b
        /*003e*/ 	.short	0x00ff


	//----- nvinfo : EIATTR_MERCURY_ISA_VERSION
	.align		4
        /*0040*/ 	.byte	0x03, 0x5f
        /*0042*/ 	.short	0x0101


	//----- nvinfo : EIATTR_VRC_CTA_INIT_COUNT
	.align		4
        /*0044*/ 	.byte	0x02, 0x4a
	.zero		1
	.zero		1


	//----- nvinfo : EIATTR_EXIT_INSTR_OFFSETS
	.align		4
        /*0048*/ 	.byte	0x04, 0x1c
        /*004a*/ 	.short	(.L_37 - .L_36)


	//   ....[0]....
.L_36:
        /*004c*/ 	.word	0x00000100


	//----- nvinfo : EIATTR_CBANK_PARAM_SIZE
	.align		4
.L_37:
        /*0050*/ 	.byte	0x03, 0x19
        /*0052*/ 	.short	0x0018


	//----- nvinfo : EIATTR_PARAM_CBANK
	.align		4
        /*0054*/ 	.byte	0x04, 0x0a
        /*0056*/ 	.short	(.L_39 - .L_38)
	.align		4
.L_38:
        /*0058*/ 	.word	index@(.nv.constant0._Z11add_vectorsPiS_S_)
        /*005c*/ 	.short	0x0380
        /*005e*/ 	.short	0x0018


	//----- nvinfo : EIATTR_SW_WAR
	.align		4
.L_39:
        /*0060*/ 	.byte	0x04, 0x36
        /*0062*/ 	.short	(.L_41 - .L_40)
.L_40:
        /*0064*/ 	.word	0x00000008
.L_41:


//--------------------- .nv.callgraph             --------------------------
	.section	.nv.callgraph,"",@"SHT_CUDA_CALLGRAPH"
	.align	4
	.sectionentsize	8
	.align		4
        /*0000*/ 	.word	0x00000000
	.align		4
        /*0004*/ 	.word	0xffffffff
	.align		4
        /*0008*/ 	.word	0x00000000
	.align		4
        /*000c*/ 	.word	0xfffffffe
	.align		4
        /*0010*/ 	.word	0x00000000
	.align		4
        /*0014*/ 	.word	0xfffffffd
	.align		4
        /*0018*/ 	.word	0x00000000
	.align		4
        /*001c*/ 	.word	0xfffffffc


//--------------------- .text._Z11mul_vectorsPiS_S_ --------------------------
	.section	.text._Z11mul_vectorsPiS_S_,"ax",@progbits
	.align	128
        .global         _Z11mul_vectorsPiS_S_
        .type           _Z11mul_vectorsPiS_S_,@function
        .size           _Z11mul_vectorsPiS_S_,(.L_x_8 - _Z11mul_vectorsPiS_S_)
        .other          _Z11mul_vectorsPiS_S_,@"STO_CUDA_ENTRY STV_DEFAULT"
_Z11mul_vectorsPiS_S_:
.text._Z11mul_vectorsPiS_S_:
[----:B------:R-:W-:Y:S01]  /*0000*/  LDC R1, c[0x0][0x37c] ;  /* 0x0000df00ff017b82 */ /* 0x000fe20000000800 */
[----:B------:R-:W0:Y:S01]  /*0010*/  S2R R12, SR_TID.X ;  /* 0x00000000000c7919 */ /* 0x000e220000002100 */
[----:B------:R-:W1:Y:S01]  /*0020*/  LDCU UR4, c[0x0][0x360] ;  /* 0x00006c00ff0477ac */ /* 0x000e620008000800 */
[----:B------:R-:W-:Y:S01]  /*0030*/  BSSY.RECONVERGENT B0, `(.L_x_0) ;  /* 0x0000018000007945 */ /* 0x000fe20003800200 */
[----:B------:R-:W-:Y:S01]  /*0040*/  IMAD.MOV.U32 R2, RZ, RZ, RZ ;  /* 0x000000ffff027224 */ /* 0x000fe200078e00ff */
[----:B------:R-:W0:Y:S01]  /*0050*/  S2R R13, SR_CTAID.X ;  /* 0x00000000000d7919 */ /* 0x000e220000002500 */
[----:B------:R-:W2:Y:S01]  /*0060*/  LDCU.64 UR6, c[0x0][0x358] ;  /* 0x00006b00ff0677ac */ /* 0x000ea20008000a00 */
[----:B-1----:R-:W-:Y:S02]  /*0070*/  IMAD.U32 R10, RZ, RZ, UR4 ;  /* 0x00000004ff0a7e24 */ /* 0x002fe4000f8e00ff */
[----:B0-----:R-:W-:-:S05]  /*0080*/  IMAD R0, R13, UR4, R12 ;  /* 0x000000040d007c24 */ /* 0x001fca000f8e020c */
[----:B------:R-:W-:-:S13]  /*0090*/  ISETP.GT.AND P0, PT, R0, 0xc3fff, PT ;  /* 0x000c3fff0000780c */ /* 0x000fda0003f04270 */
[----:B--2---:R-:W-:Y:S05]  /*00a0*/  @P0 BRA `(.L_x_1) ;  /* 0x0000000000400947 */ /* 0x004fea0003800000 */
[----:B------:R-:W0:Y:S01]  /*00b0*/  LDC.64 R6, c[0x0][0x380] ;  /* 0x0000e000ff067b82 */ /* 0x000e220000000a00 */
[----:B------:R-:W1:Y:S01]  /*00c0*/  LDCU UR4, c[0x0][0x370] ;  /* 0x00006e00ff0477ac */ /* 0x000e620008000800 */
[----:B------:R-:W-:Y:S01]  /*00d0*/  HFMA2 R11, -RZ, RZ, 0, 0 ;  /* 0x00000000ff0b7431 */ /* 0x000fe200000001ff */
[----:B------:R-:W-:Y:S05]  /*00e0*/  BSSY.RECONVERGENT B1, `(.L_x_2) ;  /* 0x000000b000017945 */ /* 0x000fea0003800200 */
[----:B------:R-:W2:Y:S01]  /*00f0*/  LDC.64 R8, c[0x0][0x388] ;  /* 0x0000e200ff087b82 */ /* 0x000ea20000000a00 */
[----:B-1----:R-:W-:-:S07]  /*0100*/  IMAD R15, R10, UR4, RZ ;  /* 0x000000040a0f7c24 */ /* 0x002fce000f8e02ff */
.L_x_3:
[----:B0-----:R-:W-:-:S04]  /*0110*/  IMAD.WIDE R2, R0, 0x4, R6 ;  /* 0x0000000400027825 */ /* 0x001fc800078e0206 */
[----:B--2---:R-:W-:Y:S02]  /*0120*/  IMAD.WIDE R4, R0, 0x4, R8 ;  /* 0x0000000400047825 */ /* 0x004fe400078e0208 */
[----:B------:R-:W2:Y:S04]  /*0130*/  LDG.E R2, desc[UR6][R2.64] ;  /* 0x0000000602027981 */ /* 0x000ea8000c1e1900 */
[----:B------:R-:W2:Y:S01]  /*0140*/  LDG.E R4, desc[UR6][R4.64] ;  /* 0x0000000604047981 */ /* 0x000ea2000c1e1900 */
[----:B------:R-:W-:-:S05]  /*0150*/  IMAD.IADD R0, R15, 0x1, R0 ;  /* 0x000000010f007824 */ /* 0x000fca00078e0200 */
[----:B------:R-:W-:Y:S01]  /*0160*/  ISETP.GE.AND P0, PT, R0, 0xc4000, PT ;  /* 0x000c40000000780c */ /* 0x000fe20003f06270 */
[----:B--2---:R-:W-:-:S12]  /*0170*/  IMAD R11, R2, R4, R11 ;  /* 0x00000004020b7224 */ /* 0x004fd800078e020b */
[----:B------:R-:W-:Y:S05]  /*0180*/  @!P0 BRA `(.L_x_3) ;  /* 0xfffffffc00e08947 */ /* 0x000fea000383ffff */
[----:B------:R-:W-:Y:S05]  /*0190*/  BSYNC.RECONVERGENT B1 ;  /* 0x0000000000017941 */ /* 0x000fea0003800200 */
.L_x_2:
[----:B------:R-:W-:-:S07]  /*01a0*/  I2FP.F32.S32 R2, R11 ;  /* 0x0000000b00027245 */ /* 0x000fce0000201400 */
.L_x_1:
[----:B------:R-:W-:Y:S05]  /*01b0*/  BSYNC.RECONVERGENT B0 ;  /* 0x0000000000007941 */ /* 0x000fea0003800200 */
.L_x_0:
[----:B------:R-:W0:Y:S01]  /*01c0*/  S2UR UR5, SR_CgaCtaId ;  /* 0x00000000000579c3 */ /* 0x000e220000008800 */
[----:B------:R-:W-:Y:S01]  /*01d0*/  UMOV UR4, 0x400 ;  /* 0x0000040000047882 */ /* 0x000fe20000000000 */
[----:B------:R-:W-:Y:S02]  /*01e0*/  ISETP.GE.U32.AND P1, PT, R10, 0x2, PT ;  /* 0x000000020a00780c */ /* 0x000fe40003f26070 */
[----:B------:R-:W-:Y:S01]  /*01f0*/  ISETP.NE.AND P0, PT, R12, RZ, PT ;  /* 0x000000ff0c00720c */ /* 0x000fe20003f05270 */
[----:B0-----:R-:W-:-:S06]  /*0200*/  ULEA UR4, UR5, UR4, 0x18 ;  /* 0x0000000405047291 */ /* 0x001fcc000f8ec0ff */
[----:B------:R-:W-:-:S05]  /*0210*/  LEA R3, R12, UR4, 0x2 ;  /* 0x000000040c037c11 */ /* 0x000fca000f8e10ff */
[----:B------:R0:W-:Y:S01]  /*0220*/  STS [R3], R2 ;  /* 0x0000000203007388 */ /* 0x0001e20000000800 */
[----:B------:R-:W-:Y:S06]  /*0230*/  BAR.SYNC.DEFER_BLOCKING 0x0 ;  /* 0x0000000000007b1d */ /* 0x000fec0000010000 */
[----:B------:R-:W-:Y:S05]  /*0240*/  @!P1 BRA `(.L_x_4) ;  /* 0x00000000002c9947 */ /* 0x000fea0003800000 */
.L_x_5:
[----:B------:R-:W-:-:S04]  /*0250*/  SHF.R.U32.HI R4, RZ, 0x1, R10 ;  /* 0x00000001ff047819 */ /* 0x000fc8000001160a */
[----:B------:R-:W-:-:S13]  /*0260*/  ISETP.GE.U32.AND P1, PT, R12, R4, PT ;  /* 0x000000040c00720c */ /* 0x000fda0003f26070 */
[----:B------:R-:W-:Y:S01]  /*0270*/  @!P1 LEA R0, R4, R3, 0x2 ;  /* 0x0000000304009211 */ /* 0x000fe200078e10ff */
[----:B------:R-:W-:Y:S05]  /*0280*/  @!P1 LDS R5, [R3] ;  /* 0x0000000003059984 */ /* 0x000fea0000000800 */
[----:B------:R-:W0:Y:S02]  /*0290*/  @!P1 LDS R0, [R0] ;  /* 0x0000000000009984 */ /* 0x000e240000000800 */
[----:B0-----:R-:W-:-:S05]  /*02a0*/  @!P1 FADD R2, R0, R5 ;  /* 0x0000000500029221 */ /* 0x001fca0000000000 */
[----:B------:R1:W-:Y:S01]  /*02b0*/  @!P1 STS [R3], R2 ;  /* 0x0000000203009388 */ /* 0x0003e20000000800 */
[----:B------:R-:W-:Y:S01]  /*02c0*/  BAR.SYNC.DEFER_BLOCKING 0x0 ;  /* 0x0000000000007b1d */ /* 0x000fe20000010000 */
[----:B------:R-:W-:Y:S01]  /*02d0*/  ISETP.GT.U32.AND P1, PT, R10, 0x3, PT ;  /* 0x000000030a00780c */ /* 0x000fe20003f24070 */
[----:B------:R-:W-:-:S12]  /*02e0*/  IMAD.MOV.U32 R10, RZ, RZ, R4 ;  /* 0x000000ffff0a7224 */ /* 0x000fd800078e0004 */
[----:B-1----:R-:W-:Y:S05]  /*02f0*/  @P1 BRA `(.L_x_5) ;  /* 0xfffffffc00d41947 */ /* 0x002fea000383ffff */
.L_x_4:
[----:B------:R-:W-:Y:S05]  /*0300*/  @P0 EXIT ;  /* 0x000000000000094d */ /* 0x000fea0003800000 */
[----:B------:R-:W1:Y:S01]  /*0310*/  S2UR UR5, SR_CgaCtaId ;  /* 0x00000000000579c3 */ /* 0x000e620000008800 */
[----:B------:R-:W-:-:S07]  /*0320*/  UMOV UR4, 0x400 ;  /* 0x0000040000047882 */ /* 0x000fce0000000000 */
[----:B0-----:R-:W0:Y:S01]  /*0330*/  LDC.64 R2, c[0x0][0x390] ;  /* 0x0000e400ff027b82 */ /* 0x001e220000000a00 */
[----:B-1----:R-:W-:Y:S01]  /*0340*/  ULEA UR4, UR5, UR4, 0x18 ;  /* 0x0000000405047291 */ /* 0x002fe2000f8ec0ff */
[----:B0-----:R-:W-:-:S08]  /*0350*/  IMAD.WIDE.U32 R2, R13, 0x4, R2 ;  /* 0x000000040d027825 */ /* 0x001fd000078e0002 */
[----:B------:R-:W0:Y:S02]  /*0360*/  LDS R0, [UR4] ;  /* 0x00000004ff007984 */ /* 0x000e240008000800 */
[----:B0-----:R-:W0:Y:S02]  /*0370*/  F2I.TRUNC.NTZ R5, R0 ;  /* 0x0000000000057305 */ /* 0x001e24000020f100 */
[----:B0-----:R-:W-:Y:S01]  /*0380*/  STG.E desc[UR6][R2.64], R5 ;  /* 0x0000000502007986 */ /* 0x001fe2000c101906 */
[----:B------:R-:W-:Y:S05]  /*0390*/  EXIT ;  /* 0x000000000000794d */ /* 0x000fea0003800000 */
.L_x_6:
[----:B------:R-:W-:-:S00]  /*03a0*/  BRA `(.L_x_6) ;  /* 0xfffffffc00fc7947 */ /* 0x000fc0000383ffff */
[----:B------:R-:W-:-:S00]  /*03b0*/  NOP ;  /* 0x0000000000007918 */ /* 0x000fc00000000000 */
        /* <DEDUP_REMOVED lines=12> */
.L_x_8:


//--------------------- .text._Z11add_vectorsPiS_S_ --------------------------
	.section	.text._Z11add_vectorsPiS_S_,"ax",@progbits
	.align	128
        .global         _Z11add_vectorsPiS_S_
        .type           _Z11add_vectorsPiS_S_,@function
        .size           _Z11add_vectorsPiS_S_,(.L_x_9 - _Z11add_vectorsPiS_S_)
        .other          _Z11add_vectorsPiS_S_,@"STO_CUDA_ENTRY STV_DEFAULT"
_Z11add_vectorsPiS_S_:
.text._Z11add_vectorsPiS_S_:
[----:B------:R-:W-:Y:S01]  /*0000*/  LDC R1, c[0x0][0x37c] ;  /* 0x0000df00ff017b82 */ /* 0x000fe20000000800 */
[----:B------:R-:W0:Y:S07]  /*0010*/  S2R R9, SR_TID.X ;  /* 0x0000000000097919 */ /* 0x000e2e0000002100 */
[----:B------:R-:W1:Y:S01]  /*0020*/  LDC.64 R2, c[0x0][0x380] ;  /* 0x0000e000ff027b82 */ /* 0x000e620000000a00 */
[----:B------:R-:W0:Y:S01]  /*0030*/  LDCU UR6, c[0x0][0x360] ;  /* 0x00006c00ff0677ac */ /* 0x000e220008000800 */
[----:B------:R-:W0:Y:S01]  /*0040*/  S2R R0, SR_CTAID.X ;  /* 0x0000000000007919 */ /* 0x000e220000002500 */
[----:B------:R-:W2:Y:S05]  /*0050*/  LDCU.64 UR4, c[0x0][0x358] ;  /* 0x00006b00ff0477ac */ /* 0x000eaa0008000a00 */
[----:B------:R-:W3:Y:S08]  /*0060*/  LDC.64 R4, c[0x0][0x388] ;  /* 0x0000e200ff047b82 */ /* 0x000ef00000000a00 */
[----:B------:R-:W4:Y:S01]  /*0070*/  LDC.64 R6, c[0x0][0x390] ;  /* 0x0000e400ff067b82 */ /* 0x000f220000000a00 */
[----:B0-----:R-:W-:-:S04]  /*0080*/  IMAD R9, R0, UR6, R9 ;  /* 0x0000000600097c24 */ /* 0x001fc8000f8e0209 */
[----:B-1----:R-:W-:-:S04]  /*0090*/  IMAD.WIDE R2, R9, 0x4, R2 ;  /* 0x0000000409027825 */ /* 0x002fc800078e0202 */
[C---:B---3--:R-:W-:Y:S02]  /*00a0*/  IMAD.WIDE R4, R9.reuse, 0x4, R4 ;  /* 0x0000000409047825 */ /* 0x048fe400078e0204 */
[----:B--2---:R-:W2:Y:S04]  /*00b0*/  LDG.E R2, desc[UR4][R2.64] ;  /* 0x0000000402027981 */ /* 0x004ea8000c1e1900 */
[----:B------:R-:W2:Y:S01]  /*00c0*/  LDG.E R5, desc[UR4][R4.64] ;  /* 0x0000000404057981 */ /* 0x000ea2000c1e1900 */
[----:B----4-:R-:W-:Y:S01]  /*00d0*/  IMAD.WIDE R6, R9, 0x4, R6 ;  /* 0x0000000409067825 */ /* 0x010fe200078e0206 */
[----:B--2---:R-:W-:-:S05]  /*00e0*/  IADD3 R9, PT, PT, R2, R5, RZ ;  /* 0x0000000502097210 */ /* 0x004fca0007ffe0ff */
[----:B------:R-:W-:Y:S01]  /*00f0*/  STG.E desc[UR4][R6.64], R9 ;  /* 0x0000000906007986 */ /* 0x000fe2000c101904 */
[----:B------:R-:W-:Y:S05]  /*0100*/  EXIT ;  /* 0x000000000000794d */ /* 0x000fea0003800000 */
.L_x_7:
        /* <DEDUP_REMOVED lines=15> */
.L_x_9:


//--------------------- .nv.shared._Z11mul_vectorsPiS_S_ --------------------------
	.section	.nv.shared._Z11mul_vectorsPiS_S_,"aw",@nobits
	.sectionflags	@""
	.align	4
.nv.shared._Z11mul_vectorsPiS_S_:
	.zero		2048


//--------------------- .nv.shared.reserved.0     --------------------------
	.section	.nv.shared.reserved.0,"aw",@nobits
	.weak		__nv_reservedSMEM_offset_0_alias
	.size		__nv_reservedSMEM_offset_0_alias, 0, 64
	.other		__nv_reservedSMEM_offset_0_alias,@"STO_CUDA_RESERVED_SHARED STV_DEFAULT"
__nv_reservedSMEM_offset_0_alias:
	.zero		0
	.zero		64


//--------------------- .nv.constant0._Z11mul_vectorsPiS_S_ --------------------------
	.section	.nv.constant0._Z11mul_vectorsPiS_S_,"a",@progbits
	.sectionflags	@""
	.align	4
.nv.constant0._Z11mul_vectorsPiS_S_:
	.zero		920


//--------------------- .nv.constant0._Z11add_vectorsPiS_S_ --------------------------
	.section	.nv.constant0._Z11add_vectorsPiS_S_,"a",@progbits
	.sectionflags	@""
	.align	4
.nv.constant0._Z11add_vectorsPiS_S_:
	.zero		920


//--------------------- SYMBOLS --------------------------

	.type		.nv.reservedSmem.offset0,@object
	.size		.nv.reservedSmem.offset0,0x4
	.type		.nv.reservedSmem.cap,@object
	.size		.nv.reservedSmem.cap,0x4
